//
// Generated by NVIDIA NVVM Compiler
//
// Compiler Build ID: CL-36424714
// Cuda compilation tools, release 13.0, V13.0.88
// Based on NVVM 20.0.0
//

.version 9.0
.target sm_100
.address_size 64

	// .globl	_Z4atbtPKdS0_Pdiii

.visible .entry _Z4atbtPKdS0_Pdiii(
	.param .u64 .ptr .align 1 _Z4atbtPKdS0_Pdiii_param_0,
	.param .u64 .ptr .align 1 _Z4atbtPKdS0_Pdiii_param_1,
	.param .u64 .ptr .align 1 _Z4atbtPKdS0_Pdiii_param_2,
	.param .u32 _Z4atbtPKdS0_Pdiii_param_3,
	.param .u32 _Z4atbtPKdS0_Pdiii_param_4,
	.param .u32 _Z4atbtPKdS0_Pdiii_param_5
)
{
	.reg .pred 	%p<12>;
	.reg .b32 	%r<51>;
	.reg .b64 	%rd<55>;
	.reg .b64 	%fd<113>;

	ld.param.u64 	%rd4, [_Z4atbtPKdS0_Pdiii_param_0];
	ld.param.u64 	%rd5, [_Z4atbtPKdS0_Pdiii_param_1];
	ld.param.u64 	%rd3, [_Z4atbtPKdS0_Pdiii_param_2];
	ld.param.u32 	%r22, [_Z4atbtPKdS0_Pdiii_param_3];
	ld.param.u32 	%r23, [_Z4atbtPKdS0_Pdiii_param_4];
	ld.param.u32 	%r24, [_Z4atbtPKdS0_Pdiii_param_5];
	cvta.to.global.u64 	%rd1, %rd5;
	cvta.to.global.u64 	%rd2, %rd4;
	mov.u32 	%r25, %ctaid.y;
	mov.u32 	%r26, %ntid.y;
	mov.u32 	%r27, %tid.y;
	mad.lo.s32 	%r1, %r25, %r26, %r27;
	mov.u32 	%r28, %ctaid.x;
	mov.u32 	%r29, %ntid.x;
	mov.u32 	%r30, %tid.x;
	mad.lo.s32 	%r2, %r28, %r29, %r30;
	setp.ge.s32 	%p1, %r1, %r22;
	setp.ge.s32 	%p2, %r2, %r23;
	or.pred  	%p3, %p1, %p2;
	@%p3 bra 	$L__BB0_14;
	setp.lt.s32 	%p4, %r24, 1;
	mov.f64 	%fd112, 0d0000000000000000;
	@%p4 bra 	$L__BB0_13;
	mul.lo.s32 	%r3, %r24, %r2;
	add.s32 	%r4, %r24, -1;
	shr.u32 	%r32, %r4, 1;
	add.s32 	%r5, %r32, 1;
	setp.lt.u32 	%p5, %r24, 15;
	mov.f64 	%fd112, 0d0000000000000000;
	mov.b32 	%r48, 0;
	@%p5 bra 	$L__BB0_5;
	and.b32  	%r34, %r5, 2147483640;
	neg.s32 	%r46, %r34;
	shl.b32 	%r7, %r22, 4;
	mov.f64 	%fd112, 0d0000000000000000;
	mov.b32 	%r48, 0;
	mul.wide.s32 	%rd10, %r22, 8;
	mov.u32 	%r44, %r3;
	mov.u32 	%r45, %r1;
$L__BB0_4:
	.pragma "nounroll";
	mul.wide.s32 	%rd6, %r44, 8;
	add.s64 	%rd7, %rd1, %rd6;
	mul.wide.s32 	%rd8, %r45, 8;
	add.s64 	%rd9, %rd2, %rd8;
	ld.global.f64 	%fd17, [%rd9];
	ld.global.f64 	%fd18, [%rd7];
	fma.rn.f64 	%fd19, %fd17, %fd18, %fd112;
	add.s64 	%rd11, %rd9, %rd10;
	ld.global.f64 	%fd20, [%rd11];
	ld.global.f64 	%fd21, [%rd7+8];
	fma.rn.f64 	%fd22, %fd20, %fd21, %fd19;
	add.s64 	%rd12, %rd11, %rd10;
	ld.global.f64 	%fd23, [%rd12];
	ld.global.f64 	%fd24, [%rd7+16];
	fma.rn.f64 	%fd25, %fd23, %fd24, %fd22;
	add.s64 	%rd13, %rd12, %rd10;
	ld.global.f64 	%fd26, [%rd13];
	ld.global.f64 	%fd27, [%rd7+24];
	fma.rn.f64 	%fd28, %fd26, %fd27, %fd25;
	add.s64 	%rd14, %rd13, %rd10;
	ld.global.f64 	%fd29, [%rd14];
	ld.global.f64 	%fd30, [%rd7+32];
	fma.rn.f64 	%fd31, %fd29, %fd30, %fd28;
	add.s64 	%rd15, %rd14, %rd10;
	ld.global.f64 	%fd32, [%rd15];
	ld.global.f64 	%fd33, [%rd7+40];
	fma.rn.f64 	%fd34, %fd32, %fd33, %fd31;
	add.s64 	%rd16, %rd15, %rd10;
	ld.global.f64 	%fd35, [%rd16];
	ld.global.f64 	%fd36, [%rd7+48];
	fma.rn.f64 	%fd37, %fd35, %fd36, %fd34;
	add.s64 	%rd17, %rd16, %rd10;
	ld.global.f64 	%fd38, [%rd17];
	ld.global.f64 	%fd39, [%rd7+56];
	fma.rn.f64 	%fd40, %fd38, %fd39, %fd37;
	add.s64 	%rd18, %rd17, %rd10;
	ld.global.f64 	%fd41, [%rd18];
	ld.global.f64 	%fd42, [%rd7+64];
	fma.rn.f64 	%fd43, %fd41, %fd42, %fd40;
	add.s64 	%rd19, %rd18, %rd10;
	ld.global.f64 	%fd44, [%rd19];
	ld.global.f64 	%fd45, [%rd7+72];
	fma.rn.f64 	%fd46, %fd44, %fd45, %fd43;
	add.s64 	%rd20, %rd19, %rd10;
	ld.global.f64 	%fd47, [%rd20];
	ld.global.f64 	%fd48, [%rd7+80];
	fma.rn.f64 	%fd49, %fd47, %fd48, %fd46;
	add.s64 	%rd21, %rd20, %rd10;
	ld.global.f64 	%fd50, [%rd21];
	ld.global.f64 	%fd51, [%rd7+88];
	fma.rn.f64 	%fd52, %fd50, %fd51, %fd49;
	add.s64 	%rd22, %rd21, %rd10;
	ld.global.f64 	%fd53, [%rd22];
	ld.global.f64 	%fd54, [%rd7+96];
	fma.rn.f64 	%fd55, %fd53, %fd54, %fd52;
	add.s64 	%rd23, %rd22, %rd10;
	ld.global.f64 	%fd56, [%rd23];
	ld.global.f64 	%fd57, [%rd7+104];
	fma.rn.f64 	%fd58, %fd56, %fd57, %fd55;
	add.s64 	%rd24, %rd23, %rd10;
	ld.global.f64 	%fd59, [%rd24];
	ld.global.f64 	%fd60, [%rd7+112];
	fma.rn.f64 	%fd61, %fd59, %fd60, %fd58;
	add.s64 	%rd25, %rd24, %rd10;
	ld.global.f64 	%fd62, [%rd25];
	ld.global.f64 	%fd63, [%rd7+120];
	fma.rn.f64 	%fd112, %fd62, %fd63, %fd61;
	add.s32 	%r48, %r48, 16;
	add.s32 	%r46, %r46, 8;
	add.s32 	%r45, %r45, %r7;
	add.s32 	%r44, %r44, 16;
	setp.ne.s32 	%p6, %r46, 0;
	@%p6 bra 	$L__BB0_4;
$L__BB0_5:
	and.b32  	%r17, %r5, 7;
	setp.eq.s32 	%p7, %r17, 0;
	@%p7 bra 	$L__BB0_13;
	setp.lt.u32 	%p8, %r17, 4;
	@%p8 bra 	$L__BB0_8;
	mad.lo.s32 	%r35, %r48, %r22, %r1;
	mul.wide.s32 	%rd26, %r35, 8;
	add.s64 	%rd27, %rd2, %rd26;
	ld.global.f64 	%fd65, [%rd27];
	add.s32 	%r36, %r48, %r3;
	mul.wide.s32 	%rd28, %r36, 8;
	add.s64 	%rd29, %rd1, %rd28;
	ld.global.f64 	%fd66, [%rd29];
	fma.rn.f64 	%fd67, %fd65, %fd66, %fd112;
	mul.wide.s32 	%rd30, %r22, 8;
	add.s64 	%rd31, %rd27, %rd30;
	ld.global.f64 	%fd68, [%rd31];
	ld.global.f64 	%fd69, [%rd29+8];
	fma.rn.f64 	%fd70, %fd68, %fd69, %fd67;
	add.s64 	%rd32, %rd31, %rd30;
	ld.global.f64 	%fd71, [%rd32];
	ld.global.f64 	%fd72, [%rd29+16];
	fma.rn.f64 	%fd73, %fd71, %fd72, %fd70;
	add.s64 	%rd33, %rd32, %rd30;
	ld.global.f64 	%fd74, [%rd33];
	ld.global.f64 	%fd75, [%rd29+24];
	fma.rn.f64 	%fd76, %fd74, %fd75, %fd73;
	add.s64 	%rd34, %rd33, %rd30;
	ld.global.f64 	%fd77, [%rd34];
	ld.global.f64 	%fd78, [%rd29+32];
	fma.rn.f64 	%fd79, %fd77, %fd78, %fd76;
	add.s64 	%rd35, %rd34, %rd30;
	ld.global.f64 	%fd80, [%rd35];
	ld.global.f64 	%fd81, [%rd29+40];
	fma.rn.f64 	%fd82, %fd80, %fd81, %fd79;
	add.s64 	%rd36, %rd35, %rd30;
	ld.global.f64 	%fd83, [%rd36];
	ld.global.f64 	%fd84, [%rd29+48];
	fma.rn.f64 	%fd85, %fd83, %fd84, %fd82;
	add.s64 	%rd37, %rd36, %rd30;
	ld.global.f64 	%fd86, [%rd37];
	ld.global.f64 	%fd87, [%rd29+56];
	fma.rn.f64 	%fd112, %fd86, %fd87, %fd85;
	add.s32 	%r48, %r48, 8;
$L__BB0_8:
	and.b32  	%r37, %r5, 3;
	setp.eq.s32 	%p9, %r37, 0;
	@%p9 bra 	$L__BB0_13;
	setp.eq.s32 	%p10, %r37, 1;
	@%p10 bra 	$L__BB0_11;
	mad.lo.s32 	%r38, %r48, %r22, %r1;
	mul.wide.s32 	%rd38, %r38, 8;
	add.s64 	%rd39, %rd2, %rd38;
	ld.global.f64 	%fd89, [%rd39];
	add.s32 	%r39, %r48, %r3;
	mul.wide.s32 	%rd40, %r39, 8;
	add.s64 	%rd41, %rd1, %rd40;
	ld.global.f64 	%fd90, [%rd41];
	fma.rn.f64 	%fd91, %fd89, %fd90, %fd112;
	mul.wide.s32 	%rd42, %r22, 8;
	add.s64 	%rd43, %rd39, %rd42;
	ld.global.f64 	%fd92, [%rd43];
	ld.global.f64 	%fd93, [%rd41+8];
	fma.rn.f64 	%fd94, %fd92, %fd93, %fd91;
	add.s64 	%rd44, %rd43, %rd42;
	ld.global.f64 	%fd95, [%rd44];
	ld.global.f64 	%fd96, [%rd41+16];
	fma.rn.f64 	%fd97, %fd95, %fd96, %fd94;
	add.s64 	%rd45, %rd44, %rd42;
	ld.global.f64 	%fd98, [%rd45];
	ld.global.f64 	%fd99, [%rd41+24];
	fma.rn.f64 	%fd112, %fd98, %fd99, %fd97;
	add.s32 	%r48, %r48, 4;
$L__BB0_11:
	and.b32  	%r40, %r4, 2;
	setp.ne.s32 	%p11, %r40, 0;
	@%p11 bra 	$L__BB0_13;
	mad.lo.s32 	%r41, %r48, %r22, %r1;
	mul.wide.s32 	%rd46, %r41, 8;
	add.s64 	%rd47, %rd2, %rd46;
	ld.global.f64 	%fd100, [%rd47];
	add.s32 	%r42, %r48, %r3;
	mul.wide.s32 	%rd48, %r42, 8;
	add.s64 	%rd49, %rd1, %rd48;
	ld.global.f64 	%fd101, [%rd49];
	fma.rn.f64 	%fd102, %fd100, %fd101, %fd112;
	mul.wide.s32 	%rd50, %r22, 8;
	add.s64 	%rd51, %rd47, %rd50;
	ld.global.f64 	%fd103, [%rd51];
	ld.global.f64 	%fd104, [%rd49+8];
	fma.rn.f64 	%fd112, %fd103, %fd104, %fd102;
$L__BB0_13:
	mad.lo.s32 	%r43, %r23, %r1, %r2;
	cvta.to.global.u64 	%rd52, %rd3;
	mul.wide.s32 	%rd53, %r43, 8;
	add.s64 	%rd54, %rd52, %rd53;
	st.global.f64 	[%rd54], %fd112;
$L__BB0_14:
	ret;

}


// ===== COMPILED SASS (sm_100) =====

	.target	sm_100

	.elftype	@"ET_EXEC"


//--------------------- .note.nv.tkinfo           --------------------------
	.section	.note.nv.tkinfo,"",@"SHT_NOTE"
	.sectionflags	@"SHF_NOTE_NV_TKINFO"
	.tkinfo
        /*0018*/ 	.word	0x00000002
        /*0030*/ 	.string	""
        /*0030*/ 	.string	"ptxas"
        /*0030*/ 	.string	"Cuda compilation tools, release 13.0, V13.0.88"
        /*0030*/ 	.string	"Build cuda_13.0.r13.0/compiler.36424714_0"
        /*0030*/ 	.string	"-arch sm_100 -m 64 "



//--------------------- .note.nv.cuinfo           --------------------------
	.section	.note.nv.cuinfo,"",@"SHT_NOTE"
	.sectionflags	@"SHF_NOTE_NV_CUINFO"
        /*0018*/ 	.short	0x0002
        /*001a*/ 	.short	0x0064
        /*001c*/ 	.short	0x0082
	.zero		2


//--------------------- .nv.info                  --------------------------
	.section	.nv.info,"",@"SHT_CUDA_INFO"
	.align	4


	//----- nvinfo : EIATTR_REGCOUNT
	.align		4
        /*0000*/ 	.byte	0x04, 0x2f
        /*0002*/ 	.short	(.L_1 - .L_0)
	.align		4
.L_0:
        /*0004*/ 	.word	index@(_Z4atbtPKdS0_Pdiii)
        /*0008*/ 	.word	0x00000020


	//----- nvinfo : EIATTR_FRAME_SIZE
	.align		4
.L_1:
        /*000c*/ 	.byte	0x04, 0x11
        /*000e*/ 	.short	(.L_3 - .L_2)
	.align		4
.L_2:
        /*0010*/ 	.word	index@(_Z4atbtPKdS0_Pdiii)
        /*0014*/ 	.word	0x00000000


	//----- nvinfo : EIATTR_MIN_STACK_SIZE
	.align		4
.L_3:
        /*0018*/ 	.byte	0x04, 0x12
        /*001a*/ 	.short	(.L_5 - .L_4)
	.align		4
.L_4:
        /*001c*/ 	.word	index@(_Z4atbtPKdS0_Pdiii)
        /*0020*/ 	.word	0x00000000
.L_5:


//--------------------- .nv.compat                --------------------------
	.section	.nv.compat,"",@"SHT_CUDA_COMPAT_INFO"
	.align	4
        /*0000*/ 	.byte	0x02, 0x09, 0x00, 0x00, 0x02, 0x02, 0x01, 0x00, 0x02, 0x05, 0x05, 0x00, 0x03, 0x07, 0x01, 0x01
        /*0010*/ 	.byte	0x02, 0x03, 0x00, 0x00, 0x02, 0x06, 0x01, 0x00, 0x04, 0x0b, 0x08, 0x00, 0x01, 0x00, 0x00, 0x00
        /*0020*/ 	.byte	0x00, 0x00, 0x00, 0x00


//--------------------- .nv.info._Z4atbtPKdS0_Pdiii --------------------------
	.section	.nv.info._Z4atbtPKdS0_Pdiii,"",@"SHT_CUDA_INFO"
	.sectionflags	@""
	.align	4


	//----- nvinfo : EIATTR_CUDA_API_VERSION
	.align		4
        /*0000*/ 	.byte	0x04, 0x37
        /*0002*/ 	.short	(.L_7 - .L_6)
.L_6:
        /*0004*/ 	.word	0x00000082


	//----- nvinfo : EIATTR_KPARAM_INFO
	.align		4
.L_7:
        /*0008*/ 	.byte	0x04, 0x17
        /*000a*/ 	.short	(.L_9 - .L_8)
.L_8:
        /*000c*/ 	.word	0x00000000
        /*0010*/ 	.short	0x0005
        /*0012*/ 	.short	0x0020
        /*0014*/ 	.byte	0x00, 0xf0, 0x11, 0x00


	//----- nvinfo : EIATTR_KPARAM_INFO
	.align		4
.L_9:
        /*0018*/ 	.byte	0x04, 0x17
        /*001a*/ 	.short	(.L_11 - .L_10)
.L_10:
        /*001c*/ 	.word	0x00000000
        /*0020*/ 	.short	0x0004
        /*0022*/ 	.short	0x001c
        /*0024*/ 	.byte	0x00, 0xf0, 0x11, 0x00


	//----- nvinfo : EIATTR_KPARAM_INFO
	.align		4
.L_11:
        /*0028*/ 	.byte	0x04, 0x17
        /*002a*/ 	.short	(.L_13 - .L_12)
.L_12:
        /*002c*/ 	.word	0x00000000
        /*0030*/ 	.short	0x0003
        /*0032*/ 	.short	0x0018
        /*0034*/ 	.byte	0x00, 0xf0, 0x11, 0x00


	//----- nvinfo : EIATTR_KPARAM_INFO
	.align		4
.L_13:
        /*0038*/ 	.byte	0x04, 0x17
        /*003a*/ 	.short	(.L_15 - .L_14)
.L_14:
        /*003c*/ 	.word	0x00000000
        /*0040*/ 	.short	0x0002
        /*0042*/ 	.short	0x0010
        /*0044*/ 	.byte	0x00, 0xf5, 0x21, 0x00


	//----- nvinfo : EIATTR_KPARAM_INFO
	.align		4
.L_15:
        /*0048*/ 	.byte	0x04, 0x17
        /*004a*/ 	.short	(.L_17 - .L_16)
.L_16:
        /*004c*/ 	.word	0x00000000
        /*0050*/ 	.short	0x0001
        /*0052*/ 	.short	0x0008
        /*0054*/ 	.byte	0x00, 0xf5, 0x21, 0x00


	//----- nvinfo : EIATTR_KPARAM_INFO
	.align		4
.L_17:
        /*0058*/ 	.byte	0x04, 0x17
        /*005a*/ 	.short	(.L_19 - .L_18)
.L_18:
        /*005c*/ 	.word	0x00000000
        /*0060*/ 	.short	0x0000
        /*0062*/ 	.short	0x0000
        /*0064*/ 	.byte	0x00, 0xf5, 0x21, 0x00


	//----- nvinfo : EIATTR_SPARSE_MMA_MASK
	.align		4
.L_19:
        /*0068*/ 	.byte	0x03, 0x50
        /*006a*/ 	.short	0x0000


	//----- nvinfo : EIATTR_MAXREG_COUNT
	.align		4
        /*006c*/ 	.byte	0x03, 0x1b
        /*006e*/ 	.short	0x00ff


	//----- nvinfo : EIATTR_MERCURY_ISA_VERSION
	.align		4
        /*0070*/ 	.byte	0x03, 0x5f
        /*0072*/ 	.short	0x0101


	//----- nvinfo : EIATTR_VRC_CTA_INIT_COUNT
	.align		4
        /*0074*/ 	.byte	0x02, 0x4a
	.zero		1
	.zero		1


	//----- nvinfo : EIATTR_EXIT_INSTR_OFFSETS
	.align		4
        /*0078*/ 	.byte	0x04, 0x1c
        /*007a*/ 	.short	(.L_21 - .L_20)


	//   ....[0]....
.L_20:
        /*007c*/ 	.word	0x000000c0


	//   ....[1]....
        /*0080*/ 	.word	0x00000bf0


	//----- nvinfo : EIATTR_CBANK_PARAM_SIZE
	.align		4
.L_21:
        /*0084*/ 	.byte	0x03, 0x19
        /*0086*/ 	.short	0x0024


	//----- nvinfo : EIATTR_PARAM_CBANK
	.align		4
        /*0088*/ 	.byte	0x04, 0x0a
        /*008a*/ 	.short	(.L_23 - .L_22)
	.align		4
.L_22:
        /*008c*/ 	.word	index@(.nv.constant0._Z4atbtPKdS0_Pdiii)
        /*0090*/ 	.short	0x0380
        /*0092*/ 	.short	0x0024


	//----- nvinfo : EIATTR_SW_WAR
	.align		4
.L_23:
        /*0094*/ 	.byte	0x04, 0x36
        /*0096*/ 	.short	(.L_25 - .L_24)
.L_24:
        /*0098*/ 	.word	0x00000008
.L_25:


//--------------------- .nv.callgraph             --------------------------
	.section	.nv.callgraph,"",@"SHT_CUDA_CALLGRAPH"
	.align	4
	.sectionentsize	8
	.align		4
        /*0000*/ 	.word	0x00000000
	.align		4
        /*0004*/ 	.word	0xffffffff
	.align		4
        /*0008*/ 	.word	0x00000000
	.align		4
        /*000c*/ 	.word	0xfffffffe
	.align		4
        /*0010*/ 	.word	0x00000000
	.align		4
        /*0014*/ 	.word	0xfffffffd
	.align		4
        /*0018*/ 	.word	0x00000000
	.align		4
        /*001c*/ 	.word	0xfffffffc


//--------------------- .text._Z4atbtPKdS0_Pdiii  --------------------------
	.section	.text._Z4atbtPKdS0_Pdiii,"ax",@progbits
	.align	128
        .global         _Z4atbtPKdS0_Pdiii
        .type           _Z4atbtPKdS0_Pdiii,@function
        .size           _Z4atbtPKdS0_Pdiii,(.L_x_6 - _Z4atbtPKdS0_Pdiii)
        .other          _Z4atbtPKdS0_Pdiii,@"STO_CUDA_ENTRY STV_DEFAULT"
_Z4atbtPKdS0_Pdiii:
.text._Z4atbtPKdS0_Pdiii:
[----:B------:R-:W-:Y:S01]  /*0000*/  LDC R1, c[0x0][0x37c] ;  /* 0x0000df00ff017b82 */ /* 0x000fe20000000800 */
[----:B------:R-:W0:Y:S07]  /*0010*/  S2R R5, SR_TID.X ;  /* 0x0000000000057919 */ /* 0x000e2e0000002100 */
[----:B------:R-:W1:Y:S01]  /*0020*/  LDC R3, c[0x0][0x364] ;  /* 0x0000d900ff037b82 */ /* 0x000e620000000800 */
[----:B------:R-:W1:Y:S07]  /*0030*/  S2R R2, SR_TID.Y ;  /* 0x0000000000027919 */ /* 0x000e6e0000002200 */
[----:B------:R-:W0:Y:S08]  /*0040*/  S2UR UR5, SR_CTAID.X ;  /* 0x00000000000579c3 */ /* 0x000e300000002500 */
[----:B------:R-:W0:Y:S08]  /*0050*/  LDC R0, c[0x0][0x360] ;  /* 0x0000d800ff007b82 */ /* 0x000e300000000800 */
[----:B------:R-:W1:Y:S08]  /*0060*/  S2UR UR4, SR_CTAID.Y ;  /* 0x00000000000479c3 */ /* 0x000e700000002600 */
[----:B------:R-:W2:Y:S01]  /*0070*/  LDC.64 R6, c[0x0][0x398] ;  /* 0x0000e600ff067b82 */ /* 0x000ea20000000a00 */
[----:B0-----:R-:W-:-:S02]  /*0080*/  IMAD R0, R0, UR5, R5 ;  /* 0x0000000500007c24 */ /* 0x001fc4000f8e0205 */
[----:B-1----:R-:W-:-:S03]  /*0090*/  IMAD R3, R3, UR4, R2 ;  /* 0x0000000403037c24 */ /* 0x002fc6000f8e0202 */
[----:B--2---:R-:W-:-:S04]  /*00a0*/  ISETP.GE.AND P0, PT, R0, R7, PT ;  /* 0x000000070000720c */ /* 0x004fc80003f06270 */
[----:B------:R-:W-:-:S13]  /*00b0*/  ISETP.GE.OR P0, PT, R3, R6, P0 ;  /* 0x000000060300720c */ /* 0x000fda0000706670 */
[----:B------:R-:W-:Y:S05]  /*00c0*/  @P0 EXIT ;  /* 0x000000000000094d */ /* 0x000fea0003800000 */
[----:B------:R-:W0:Y:S01]  /*00d0*/  LDCU UR6, c[0x0][0x3a0] ;  /* 0x00007400ff0677ac */ /* 0x000e220008000800 */
[----:B------:R-:W-:Y:S01]  /*00e0*/  CS2R R24, SRZ ;  /* 0x0000000000187805 */ /* 0x000fe2000001ff00 */
[----:B------:R-:W1:Y:S01]  /*00f0*/  LDCU.64 UR10, c[0x0][0x358] ;  /* 0x00006b00ff0a77ac */ /* 0x000e620008000a00 */
[----:B0-----:R-:W-:-:S09]  /*0100*/  UISETP.GE.AND UP0, UPT, UR6, 0x1, UPT ;  /* 0x000000010600788c */ /* 0x001fd2000bf06270 */
[----:B-1----:R-:W-:Y:S05]  /*0110*/  BRA.U !UP0, `(.L_x_0) ;  /* 0x0000000908a47547 */ /* 0x002fea000b800000 */
[----:B------:R-:W-:Y:S02]  /*0120*/  UISETP.GE.U32.AND UP1, UPT, UR6, 0xf, UPT ;  /* 0x0000000f0600788c */ /* 0x000fe4000bf26070 */
[----:B------:R-:W-:Y:S01]  /*0130*/  IMAD R4, R0, UR6, RZ ;  /* 0x0000000600047c24 */ /* 0x000fe2000f8e02ff */
[----:B------:R-:W-:Y:S01]  /*0140*/  UIADD3 UR7, UPT, UPT, UR6, -0x1, URZ ;  /* 0xffffffff06077890 */ /* 0x000fe2000fffe0ff */
[----:B------:R-:W-:Y:S01]  /*0150*/  CS2R R24, SRZ ;  /* 0x0000000000187805 */ /* 0x000fe2000001ff00 */
[----:B------:R-:W-:Y:S02]  /*0160*/  UMOV UR4, URZ ;  /* 0x000000ff00047c82 */ /* 0x000fe40008000000 */
[----:B------:R-:W-:-:S04]  /*0170*/  ULEA.HI UR5, UR7, 0x1, URZ, 0x1f ;  /* 0x0000000107057891 */ /* 0x000fc8000f8ff8ff */
[----:B------:R-:W-:Y:S01]  /*0180*/  ULOP3.LUT UP0, UR8, UR5, 0x7, URZ, 0xc0, !UPT ;  /* 0x0000000705087892 */ /* 0x000fe2000f80c0ff */
[----:B------:R-:W-:Y:S11]  /*0190*/  BRA.U !UP1, `(.L_x_1) ;  /* 0x00000005093c7547 */ /* 0x000ff6000b800000 */
[----:B------:R-:W-:Y:S01]  /*01a0*/  ULOP3.LUT UR4, UR5, 0x7ffffff8, URZ, 0xc0, !UPT ;  /* 0x7ffffff805047892 */ /* 0x000fe2000f8ec0ff */
[----:B------:R-:W-:Y:S02]  /*01b0*/  MOV R2, R4 ;  /* 0x0000000400027202 */ /* 0x000fe40000000f00 */
[----:B------:R-:W-:Y:S02]  /*01c0*/  CS2R R24, SRZ ;  /* 0x0000000000187805 */ /* 0x000fe4000001ff00 */
[----:B------:R-:W-:Y:S01]  /*01d0*/  MOV R5, R3 ;  /* 0x0000000300057202 */ /* 0x000fe20000000f00 */
[----:B------:R-:W-:-:S03]  /*01e0*/  UIADD3 UR6, UPT, UPT, -UR4, URZ, URZ ;  /* 0x000000ff04067290 */ /* 0x000fc6000fffe1ff */
[----:B------:R-:W-:-:S09]  /*01f0*/  UMOV UR4, URZ ;  /* 0x000000ff00047c82 */ /* 0x000fd20008000000 */
.L_x_2:
[----:B------:R-:W0:Y:S08]  /*0200*/  LDC.64 R26, c[0x0][0x388] ;  /* 0x0000e200ff1a7b82 */ /* 0x000e300000000a00 */
[----:B------:R-:W1:Y:S01]  /*0210*/  LDC.64 R28, c[0x0][0x380] ;  /* 0x0000e000ff1c7b82 */ /* 0x000e620000000a00 */
[----:B0-----:R-:W-:-:S05]  /*0220*/  IMAD.WIDE R26, R2, 0x8, R26 ;  /* 0x00000008021a7825 */ /* 0x001fca00078e021a */
[----:B------:R-:W2:Y:S01]  /*0230*/  LDG.E.64 R16, desc[UR10][R26.64] ;  /* 0x0000000a1a107981 */ /* 0x000ea2000c1e1b00 */
[----:B-1----:R-:W-:-:S03]  /*0240*/  IMAD.WIDE R28, R5, 0x8, R28 ;  /* 0x00000008051c7825 */ /* 0x002fc600078e021c */
[----:B------:R-:W3:Y:S04]  /*0250*/  LDG.E.64 R14, desc[UR10][R26.64+0x8] ;  /* 0x0000080a1a0e7981 */ /* 0x000ee8000c1e1b00 */
[----:B------:R-:W2:Y:S01]  /*0260*/  LDG.E.64 R8, desc[UR10][R28.64] ;  /* 0x0000000a1c087981 */ /* 0x000ea2000c1e1b00 */
[----:B------:R-:W-:-:S03]  /*0270*/  IMAD.WIDE R10, R6, 0x8, R28 ;  /* 0x00000008060a7825 */ /* 0x000fc600078e021c */
[----:B------:R-:W4:Y:S04]  /*0280*/  LDG.E.64 R20, desc[UR10][R26.64+0x10] ;  /* 0x0000100a1a147981 */ /* 0x000f28000c1e1b00 */
[----:B------:R-:W3:Y:S01]  /*0290*/  LDG.E.64 R12, desc[UR10][R10.64] ;  /* 0x0000000a0a0c7981 */ /* 0x000ee2000c1e1b00 */
[----:B------:R-:W-:-:S03]  /*02a0*/  IMAD.WIDE R22, R6, 0x8, R10 ;  /* 0x0000000806167825 */ /* 0x000fc600078e020a */
[----:B------:R-:W5:Y:S04]  /*02b0*/  LDG.E.64 R18, desc[UR10][R26.64+0x18] ;  /* 0x0000180a1a127981 */ /* 0x000f68000c1e1b00 */
[----:B------:R0:W4:Y:S02]  /*02c0*/  LDG.E.64 R10, desc[UR10][R22.64] ;  /* 0x0000000a160a7981 */ /* 0x000124000c1e1b00 */
[----:B0-----:R-:W-:-:S04]  /*02d0*/  IMAD.WIDE R22, R6, 0x8, R22 ;  /* 0x0000000806167825 */ /* 0x001fc800078e0216 */
[----:B------:R-:W-:Y:S01]  /*02e0*/  IMAD.WIDE R28, R6, 0x8, R22 ;  /* 0x00000008061c7825 */ /* 0x000fe200078e0216 */
[----:B--2---:R-:W-:Y:S01]  /*02f0*/  DFMA R16, R8, R16, R24 ;  /* 0x000000100810722b */ /* 0x004fe20000000018 */
[----:B------:R-:W5:Y:S07]  /*0300*/  LDG.E.64 R8, desc[UR10][R22.64] ;  /* 0x0000000a16087981 */ /* 0x000f6e000c1e1b00 */
[----:B---3--:R-:W-:Y:S02]  /*0310*/  DFMA R14, R12, R14, R16 ;  /* 0x0000000e0c0e722b */ /* 0x008fe40000000010 */
[----:B------:R-:W2:Y:S04]  /*0320*/  LDG.E.64 R16, desc[UR10][R26.64+0x20] ;  /* 0x0000200a1a107981 */ /* 0x000ea8000c1e1b00 */
[----:B------:R0:W2:Y:S02]  /*0330*/  LDG.E.64 R12, desc[UR10][R28.64] ;  /* 0x0000000a1c0c7981 */ /* 0x0000a4000c1e1b00 */
[----:B----4-:R-:W-:-:S02]  /*0340*/  DFMA R20, R10, R20, R14 ;  /* 0x000000140a14722b */ /* 0x010fc4000000000e */
[----:B------:R-:W3:Y:S01]  /*0350*/  LDG.E.64 R14, desc[UR10][R26.64+0x28] ;  /* 0x0000280a1a0e7981 */ /* 0x000ee2000c1e1b00 */
[----:B0-----:R-:W-:-:S05]  /*0360*/  IMAD.WIDE R28, R6, 0x8, R28 ;  /* 0x00000008061c7825 */ /* 0x001fca00078e021c */
[----:B------:R-:W3:Y:S01]  /*0370*/  LDG.E.64 R10, desc[UR10][R28.64] ;  /* 0x0000000a1c0a7981 */ /* 0x000ee2000c1e1b00 */
[----:B------:R-:W-:-:S04]  /*0380*/  IMAD.WIDE R24, R6, 0x8, R28 ;  /* 0x0000000806187825 */ /* 0x000fc800078e021c */
[C---:B------:R-:W-:Y:S01]  /*0390*/  IMAD.WIDE R22, R6.reuse, 0x8, R24 ;  /* 0x0000000806167825 */ /* 0x040fe200078e0218 */
[----:B-----5:R-:W-:Y:S01]  /*03a0*/  DFMA R18, R8, R18, R20 ;  /* 0x000000120812722b */ /* 0x020fe20000000014 */
[----:B------:R-:W4:Y:S04]  /*03b0*/  LDG.E.64 R20, desc[UR10][R26.64+0x30] ;  /* 0x0000300a1a147981 */ /* 0x000f28000c1e1b00 */
[----:B------:R-:W4:Y:S03]  /*03c0*/  LDG.E.64 R8, desc[UR10][R24.64] ;  /* 0x0000000a18087981 */ /* 0x000f26000c1e1b00 */
[----:B--2---:R-:W-:Y:S02]  /*03d0*/  DFMA R16, R12, R16, R18 ;  /* 0x000000100c10722b */ /* 0x004fe40000000012 */
[----:B------:R-:W2:Y:S04]  /*03e0*/  LDG.E.64 R18, desc[UR10][R26.64+0x38] ;  /* 0x0000380a1a127981 */ /* 0x000ea8000c1e1b00 */
[----:B------:R0:W2:Y:S02]  /*03f0*/  LDG.E.64 R12, desc[UR10][R22.64] ;  /* 0x0000000a160c7981 */ /* 0x0000a4000c1e1b00 */
[C---:B0-----:R-:W-:Y:S01]  /*0400*/  IMAD.WIDE R22, R6.reuse, 0x8, R22 ;  /* 0x0000000806167825 */ /* 0x041fe200078e0216 */
[----:B---3--:R-:W-:Y:S01]  /*0410*/  DFMA R14, R10, R14, R16 ;  /* 0x0000000e0a0e722b */ /* 0x008fe20000000010 */
[----:B------:R-:W3:Y:S04]  /*0420*/  LDG.E.64 R10, desc[UR10][R26.64+0x40] ;  /* 0x0000400a1a0a7981 */ /* 0x000ee8000c1e1b00 */
[----:B------:R-:W3:Y:S01]  /*0430*/  LDG.E.64 R16, desc[UR10][R22.64] ;  /* 0x0000000a16107981 */ /* 0x000ee2000c1e1b00 */
[----:B------:R-:W-:-:S04]  /*0440*/  IMAD.WIDE R28, R6, 0x8, R22 ;  /* 0x00000008061c7825 */ /* 0x000fc800078e0216 */
[C---:B------:R-:W-:Y:S01]  /*0450*/  IMAD.WIDE R24, R6.reuse, 0x8, R28 ;  /* 0x0000000806187825 */ /* 0x040fe200078e021c */
[----:B----4-:R-:W-:Y:S01]  /*0460*/  DFMA R20, R8, R20, R14 ;  /* 0x000000140814722b */ /* 0x010fe2000000000e */
        /* <DEDUP_REMOVED lines=10> */
[----:B------:R-:W-:Y:S01]  /*0510*/  IMAD.WIDE R28, R6, 0x8, R22 ;  /* 0x00000008061c7825 */ /* 0x000fe200078e0216 */
[----:B------:R-:W5:Y:S01]  /*0520*/  LDG.E.64 R24, desc[UR10][R26.64+0x78] ;  /* 0x0000780a1a187981 */ /* 0x000f62000c1e1b00 */
[----:B----4-:R-:W-:-:S03]  /*0530*/  DFMA R14, R8, R14, R10 ;  /* 0x0000000e080e722b */ /* 0x010fc6000000000a */
[----:B------:R-:W4:Y:S04]  /*0540*/  LDG.E.64 R8, desc[UR10][R26.64+0x60] ;  /* 0x0000600a1a087981 */ /* 0x000f28000c1e1b00 */
[----:B------:R-:W4:Y:S01]  /*0550*/  LDG.E.64 R10, desc[UR10][R22.64] ;  /* 0x0000000a160a7981 */ /* 0x000f22000c1e1b00 */
[----:B--2---:R-:W-:-:S03]  /*0560*/  DFMA R20, R12, R20, R14 ;  /* 0x000000140c14722b */ /* 0x004fc6000000000e */
[----:B------:R-:W2:Y:S04]  /*0570*/  LDG.E.64 R12, desc[UR10][R26.64+0x68] ;  /* 0x0000680a1a0c7981 */ /* 0x000ea8000c1e1b00 */
[----:B------:R0:W2:Y:S02]  /*0580*/  LDG.E.64 R14, desc[UR10][R28.64] ;  /* 0x0000000a1c0e7981 */ /* 0x0000a4000c1e1b00 */
[C---:B0-----:R-:W-:Y:S01]  /*0590*/  IMAD.WIDE R28, R6.reuse, 0x8, R28 ;  /* 0x00000008061c7825 */ /* 0x041fe200078e021c */
[----:B---3--:R-:W-:Y:S01]  /*05a0*/  DFMA R16, R18, R16, R20 ;  /* 0x000000101210722b */ /* 0x008fe20000000014 */
[----:B------:R-:W3:Y:S04]  /*05b0*/  LDG.E.64 R18, desc[UR10][R26.64+0x70] ;  /* 0x0000700a1a127981 */ /* 0x000ee8000c1e1b00 */
[----:B------:R-:W3:Y:S01]  /*05c0*/  LDG.E.64 R20, desc[UR10][R28.64] ;  /* 0x0000000a1c147981 */ /* 0x000ee2000c1e1b00 */
[----:B------:R-:W-:-:S06]  /*05d0*/  IMAD.WIDE R22, R6, 0x8, R28 ;  /* 0x0000000806167825 */ /* 0x000fcc00078e021c */
[----:B------:R-:W5:Y:S01]  /*05e0*/  LDG.E.64 R22, desc[UR10][R22.64] ;  /* 0x0000000a16167981 */ /* 0x000f62000c1e1b00 */
[----:B------:R-:W-:-:S04]  /*05f0*/  UIADD3 UR6, UPT, UPT, UR6, 0x8, URZ ;  /* 0x0000000806067890 */ /* 0x000fc8000fffe0ff */
[----:B------:R-:W-:Y:S01]  /*0600*/  UISETP.NE.AND UP1, UPT, UR6, URZ, UPT ;  /* 0x000000ff0600728c */ /* 0x000fe2000bf25270 */
[----:B------:R-:W-:Y:S02]  /*0610*/  IADD3 R2, PT, PT, R2, 0x10, RZ ;  /* 0x0000001002027810 */ /* 0x000fe40007ffe0ff */
[----:B------:R-:W-:Y:S01]  /*0620*/  LEA R5, R6, R5, 0x4 ;  /* 0x0000000506057211 */ /* 0x000fe200078e20ff */
[----:B------:R-:W-:Y:S01]  /*0630*/  UIADD3 UR4, UPT, UPT, UR4, 0x10, URZ ;  /* 0x0000001004047890 */ /* 0x000fe2000fffe0ff */
[----:B----4-:R-:W-:-:S08]  /*0640*/  DFMA R8, R10, R8, R16 ;  /* 0x000000080a08722b */ /* 0x010fd00000000010 */
[----:B--2---:R-:W-:-:S08]  /*0650*/  DFMA R8, R14, R12, R8 ;  /* 0x0000000c0e08722b */ /* 0x004fd00000000008 */
[----:B---3--:R-:W-:-:S08]  /*0660*/  DFMA R8, R20, R18, R8 ;  /* 0x000000121408722b */ /* 0x008fd00000000008 */
[----:B-----5:R-:W-:Y:S01]  /*0670*/  DFMA R24, R22, R24, R8 ;  /* 0x000000181618722b */ /* 0x020fe20000000008 */
[----:B------:R-:W-:Y:S10]  /*0680*/  BRA.U UP1, `(.L_x_2) ;  /* 0xfffffff901dc7547 */ /* 0x000ff4000b83ffff */
.L_x_1:
[----:B------:R-:W-:Y:S05]  /*0690*/  BRA.U !UP0, `(.L_x_0) ;  /* 0x0000000508447547 */ /* 0x000fea000b800000 */
[----:B------:R-:W-:Y:S02]  /*06a0*/  UISETP.GE.U32.AND UP0, UPT, UR8, 0x4, UPT ;  /* 0x000000040800788c */ /* 0x000fe4000bf06070 */
[----:B------:R-:W-:-:S07]  /*06b0*/  ULOP3.LUT UP1, UR5, UR5, 0x3, URZ, 0xc0, !UPT ;  /* 0x0000000305057892 */ /* 0x000fce000f82c0ff */
[----:B------:R-:W-:Y:S05]  /*06c0*/  BRA.U !UP0, `(.L_x_3) ;  /* 0x0000000108987547 */ /* 0x000fea000b800000 */
[----:B------:R-:W0:Y:S01]  /*06d0*/  LDC.64 R22, c[0x0][0x380] ;  /* 0x0000e000ff167b82 */ /* 0x000e220000000a00 */
[----:B------:R-:W-:Y:S01]  /*06e0*/  IADD3 R11, PT, PT, R4, UR4, RZ ;  /* 0x00000004040b7c10 */ /* 0x000fe2000fffe0ff */
[----:B------:R-:W-:-:S06]  /*06f0*/  IMAD R5, R6, UR4, R3 ;  /* 0x0000000406057c24 */ /* 0x000fcc000f8e0203 */
[----:B------:R-:W1:Y:S01]  /*0700*/  LDC.64 R8, c[0x0][0x388] ;  /* 0x0000e200ff087b82 */ /* 0x000e620000000a00 */
[----:B0-----:R-:W-:-:S05]  /*0710*/  IMAD.WIDE R22, R5, 0x8, R22 ;  /* 0x0000000805167825 */ /* 0x001fca00078e0216 */
[----:B------:R0:W2:Y:S01]  /*0720*/  LDG.E.64 R12, desc[UR10][R22.64] ;  /* 0x0000000a160c7981 */ /* 0x0000a2000c1e1b00 */
[----:B-1----:R-:W-:-:S05]  /*0730*/  IMAD.WIDE R8, R11, 0x8, R8 ;  /* 0x000000080b087825 */ /* 0x002fca00078e0208 */
[----:B------:R-:W2:Y:S01]  /*0740*/  LDG.E.64 R10, desc[UR10][R8.64] ;  /* 0x0000000a080a7981 */ /* 0x000ea2000c1e1b00 */
[----:B0-----:R-:W-:-:S03]  /*0750*/  IMAD.WIDE R22, R6, 0x8, R22 ;  /* 0x0000000806167825 */ /* 0x001fc600078e0216 */
[----:B------:R-:W3:Y:S04]  /*0760*/  LDG.E.64 R18, desc[UR10][R8.64+0x8] ;  /* 0x0000080a08127981 */ /* 0x000ee8000c1e1b00 */
[----:B------:R-:W3:Y:S01]  /*0770*/  LDG.E.64 R20, desc[UR10][R22.64] ;  /* 0x0000000a16147981 */ /* 0x000ee2000c1e1b00 */
[----:B------:R-:W-:-:S03]  /*0780*/  IMAD.WIDE R26, R6, 0x8, R22 ;  /* 0x00000008061a7825 */ /* 0x000fc600078e0216 */
[----:B------:R-:W4:Y:S04]  /*0790*/  LDG.E.64 R14, desc[UR10][R8.64+0x10] ;  /* 0x0000100a080e7981 */ /* 0x000f28000c1e1b00 */
[----:B------:R0:W4:Y:S04]  /*07a0*/  LDG.E.64 R16, desc[UR10][R26.64] ;  /* 0x0000000a1a107981 */ /* 0x000128000c1e1b00 */
[----:B------:R-:W5:Y:S01]  /*07b0*/  LDG.E.64 R22, desc[UR10][R8.64+0x28] ;  /* 0x0000280a08167981 */ /* 0x000f62000c1e1b00 */
[----:B0-----:R-:W-:Y:S01]  /*07c0*/  IMAD.WIDE R26, R6, 0x8, R26 ;  /* 0x00000008061a7825 */ /* 0x001fe200078e021a */
[----:B--2---:R-:W-:-:S02]  /*07d0*/  DFMA R24, R12, R10, R24 ;  /* 0x0000000a0c18722b */ /* 0x004fc40000000018 */
[----:B------:R-:W2:Y:S04]  /*07e0*/  LDG.E.64 R10, desc[UR10][R8.64+0x18] ;  /* 0x0000180a080a7981 */ /* 0x000ea8000c1e1b00 */
[----:B------:R-:W2:Y:S01]  /*07f0*/  LDG.E.64 R12, desc[UR10][R26.64] ;  /* 0x0000000a1a0c7981 */ /* 0x000ea2000c1e1b00 */
[C---:B------:R-:W-:Y:S01]  /*0800*/  IMAD.WIDE R28, R6.reuse, 0x8, R26 ;  /* 0x00000008061c7825 */ /* 0x040fe200078e021a */
[----:B---3--:R-:W-:Y:S02]  /*0810*/  DFMA R24, R20, R18, R24 ;  /* 0x000000121418722b */ /* 0x008fe40000000018 */
[----:B------:R-:W3:Y:S04]  /*0820*/  LDG.E.64 R18, desc[UR10][R8.64+0x20] ;  /* 0x0000200a08127981 */ /* 0x000ee8000c1e1b00 */
[----:B------:R0:W3:Y:S02]  /*0830*/  LDG.E.64 R20, desc[UR10][R28.64] ;  /* 0x0000000a1c147981 */ /* 0x0000e4000c1e1b00 */
[----:B----4-:R-:W-:Y:S01]  /*0840*/  DFMA R24, R16, R14, R24 ;  /* 0x0000000e1018722b */ /* 0x010fe20000000018 */
[----:B0-----:R-:W-:-:S05]  /*0850*/  IMAD.WIDE R28, R6, 0x8, R28 ;  /* 0x00000008061c7825 */ /* 0x001fca00078e021c */
[----:B------:R-:W5:Y:S01]  /*0860*/  LDG.E.64 R16, desc[UR10][R28.64] ;  /* 0x0000000a1c107981 */ /* 0x000f62000c1e1b00 */
[----:B------:R-:W-:-:S04]  /*0870*/  IMAD.WIDE R14, R6, 0x8, R28 ;  /* 0x00000008060e7825 */ /* 0x000fc800078e021c */
[----:B------:R-:W-:-:S06]  /*0880*/  IMAD.WIDE R26, R6, 0x8, R14 ;  /* 0x00000008061a7825 */ /* 0x000fcc00078e020e */
[----:B------:R-:W4:Y:S01]  /*0890*/  LDG.E.64 R26, desc[UR10][R26.64] ;  /* 0x0000000a1a1a7981 */ /* 0x000f22000c1e1b00 */
[----:B--2---:R-:W-:-:S03]  /*08a0*/  DFMA R10, R12, R10, R24 ;  /* 0x0000000a0c0a722b */ /* 0x004fc60000000018 */
[----:B------:R-:W2:Y:S04]  /*08b0*/  LDG.E.64 R24, desc[UR10][R8.64+0x30] ;  /* 0x0000300a08187981 */ /* 0x000ea8000c1e1b00 */
[----:B------:R-:W2:Y:S04]  /*08c0*/  LDG.E.64 R12, desc[UR10][R14.64] ;  /* 0x0000000a0e0c7981 */ /* 0x000ea8000c1e1b00 */
[----:B------:R-:W4:Y:S01]  /*08d0*/  LDG.E.64 R14, desc[UR10][R8.64+0x38] ;  /* 0x0000380a080e7981 */ /* 0x000f22000c1e1b00 */
[----:B---3--:R-:W-:-:S08]  /*08e0*/  DFMA R10, R20, R18, R10 ;  /* 0x00000012140a722b */ /* 0x008fd0000000000a */
[----:B-----5:R-:W-:Y:S01]  /*08f0*/  DFMA R10, R16, R22, R10 ;  /* 0x00000016100a722b */ /* 0x020fe2000000000a */
[----:B------:R-:W-:-:S07]  /*0900*/  UIADD3 UR4, UPT, UPT, UR4, 0x8, URZ ;  /* 0x0000000804047890 */ /* 0x000fce000fffe0ff */
[----:B--2---:R-:W-:-:S08]  /*0910*/  DFMA R24, R12, R24, R10 ;  /* 0x000000180c18722b */ /* 0x004fd0000000000a */
[----:B----4-:R-:W-:-:S11]  /*0920*/  DFMA R24, R26, R14, R24 ;  /* 0x0000000e1a18722b */ /* 0x010fd60000000018 */
.L_x_3:
[----:B------:R-:W-:Y:S05]  /*0930*/  BRA.U !UP1, `(.L_x_0) ;  /* 0x00000001099c7547 */ /* 0x000fea000b800000 */
[----:B------:R-:W-:Y:S02]  /*0940*/  UISETP.NE.AND UP1, UPT, UR5, 0x1, UPT ;  /* 0x000000010500788c */ /* 0x000fe4000bf25270 */
[----:B------:R-:W-:-:S07]  /*0950*/  ULOP3.LUT UP0, URZ, UR7, 0x2, URZ, 0xc0, !UPT ;  /* 0x0000000207ff7892 */ /* 0x000fce000f80c0ff */
        /* <DEDUP_REMOVED lines=16> */
[----:B0-----:R-:W-:-:S06]  /*0a60*/  IMAD.WIDE R20, R6, 0x8, R20 ;  /* 0x0000000806147825 */ /* 0x001fcc00078e0214 */
[----:B------:R-:W5:Y:S01]  /*0a70*/  LDG.E.64 R20, desc[UR10][R20.64] ;  /* 0x0000000a14147981 */ /* 0x000f62000c1e1b00 */
[----:B------:R-:W-:Y:S01]  /*0a80*/  UIADD3 UR4, UPT, UPT, UR4, 0x4, URZ ;  /* 0x0000000404047890 */ /* 0x000fe2000fffe0ff */
[----:B--2---:R-:W-:-:S08]  /*0a90*/  DFMA R8, R8, R10, R24 ;  /* 0x0000000a0808722b */ /* 0x004fd00000000018 */
[----:B---3--:R-:W-:-:S08]  /*0aa0*/  DFMA R8, R16, R18, R8 ;  /* 0x000000121008722b */ /* 0x008fd00000000008 */
[----:B----4-:R-:W-:-:S08]  /*0ab0*/  DFMA R8, R12, R14, R8 ;  /* 0x0000000e0c08722b */ /* 0x010fd00000000008 */
[----:B-----5:R-:W-:-:S11]  /*0ac0*/  DFMA R24, R20, R22, R8 ;  /* 0x000000161418722b */ /* 0x020fd60000000008 */
.L_x_4:
[----:B------:R-:W-:Y:S05]  /*0ad0*/  BRA.U UP0, `(.L_x_0) ;  /* 0x0000000100347547 */ /* 0x000fea000b800000 */
[----:B------:R-:W0:Y:S01]  /*0ae0*/  LDC.64 R8, c[0x0][0x380] ;  /* 0x0000e000ff087b82 */ /* 0x000e220000000a00 */
[----:B------:R-:W-:Y:S01]  /*0af0*/  IADD3 R13, PT, PT, R4, UR4, RZ ;  /* 0x00000004040d7c10 */ /* 0x000fe2000fffe0ff */
[----:B------:R-:W-:-:S06]  /*0b00*/  IMAD R5, R6, UR4, R3 ;  /* 0x0000000406057c24 */ /* 0x000fcc000f8e0203 */
[----:B------:R-:W1:Y:S01]  /*0b10*/  LDC.64 R10, c[0x0][0x388] ;  /* 0x0000e200ff0a7b82 */ /* 0x000e620000000a00 */
[----:B0-----:R-:W-:-:S05]  /*0b20*/  IMAD.WIDE R4, R5, 0x8, R8 ;  /* 0x0000000805047825 */ /* 0x001fca00078e0208 */
[----:B------:R-:W2:Y:S01]  /*0b30*/  LDG.E.64 R8, desc[UR10][R4.64] ;  /* 0x0000000a04087981 */ /* 0x000ea2000c1e1b00 */
[----:B-1----:R-:W-:-:S05]  /*0b40*/  IMAD.WIDE R10, R13, 0x8, R10 ;  /* 0x000000080d0a7825 */ /* 0x002fca00078e020a */
[----:B------:R-:W2:Y:S01]  /*0b50*/  LDG.E.64 R12, desc[UR10][R10.64] ;  /* 0x0000000a0a0c7981 */ /* 0x000ea2000c1e1b00 */
[----:B------:R-:W-:-:S03]  /*0b60*/  IMAD.WIDE R14, R6, 0x8, R4 ;  /* 0x00000008060e7825 */ /* 0x000fc600078e0204 */
[----:B------:R-:W3:Y:S04]  /*0b70*/  LDG.E.64 R16, desc[UR10][R10.64+0x8] ;  /* 0x0000080a0a107981 */ /* 0x000ee8000c1e1b00 */
[----:B------:R-:W3:Y:S01]  /*0b80*/  LDG.E.64 R14, desc[UR10][R14.64] ;  /* 0x0000000a0e0e7981 */ /* 0x000ee2000c1e1b00 */
[----:B--2---:R-:W-:-:S08]  /*0b90*/  DFMA R8, R8, R12, R24 ;  /* 0x0000000c0808722b */ /* 0x004fd00000000018 */
[----:B---3--:R-:W-:-:S11]  /*0ba0*/  DFMA R24, R14, R16, R8 ;  /* 0x000000100e18722b */ /* 0x008fd60000000008 */
.L_x_0:
[----:B------:R-:W0:Y:S01]  /*0bb0*/  LDC.64 R4, c[0x0][0x390] ;  /* 0x0000e400ff047b82 */ /* 0x000e220000000a00 */
[----:B------:R-:W-:-:S04]  /*0bc0*/  IMAD R3, R3, R7, R0 ;  /* 0x0000000703037224 */ /* 0x000fc800078e0200 */
[----:B0-----:R-:W-:-:S05]  /*0bd0*/  IMAD.WIDE R2, R3, 0x8, R4 ;  /* 0x0000000803027825 */ /* 0x001fca00078e0204 */
[----:B------:R-:W-:Y:S01]  /*0be0*/  STG.E.64 desc[UR10][R2.64], R24 ;  /* 0x0000001802007986 */ /* 0x000fe2000c101b0a */
[----:B------:R-:W-:Y:S05]  /*0bf0*/  EXIT ;  /* 0x000000000000794d */ /* 0x000fea0003800000 */
.L_x_5:
[----:B------:R-:W-:-:S00]  /*0c00*/  BRA `(.L_x_5) ;  /* 0xfffffffc00fc7947 */ /* 0x000fc0000383ffff */
[----:B------:R-:W-:-:S00]  /*0c10*/  NOP ;  /* 0x0000000000007918 */ /* 0x000fc00000000000 */
        /* <DEDUP_REMOVED lines=14> */
.L_x_6:


//--------------------- .nv.shared.reserved.0     --------------------------
	.section	.nv.shared.reserved.0,"aw",@nobits
	.weak		__nv_reservedSMEM_offset_0_alias
	.size		__nv_reservedSMEM_offset_0_alias, 0, 64
	.other		__nv_reservedSMEM_offset_0_alias,@"STO_CUDA_RESERVED_SHARED STV_DEFAULT"
__nv_reservedSMEM_offset_0_alias:
	.zero		0
	.zero		64


//--------------------- .nv.constant0._Z4atbtPKdS0_Pdiii --------------------------
	.section	.nv.constant0._Z4atbtPKdS0_Pdiii,"a",@progbits
	.sectionflags	@""
	.align	4
.nv.constant0._Z4atbtPKdS0_Pdiii:
	.zero		932


//--------------------- SYMBOLS --------------------------

	.type		.nv.reservedSmem.offset0,@object
	.size		.nv.reservedSmem.offset0,0x4
